//
// Generated by NVIDIA NVVM Compiler
//
// Compiler Build ID: CL-36424714
// Cuda compilation tools, release 13.0, V13.0.88
// Based on NVVM 20.0.0
//

.version 9.0
.target sm_100
.address_size 64

	// .globl	_Z6jacobiPdS_iiii

.visible .entry _Z6jacobiPdS_iiii(
	.param .u64 .ptr .align 1 _Z6jacobiPdS_iiii_param_0,
	.param .u64 .ptr .align 1 _Z6jacobiPdS_iiii_param_1,
	.param .u32 _Z6jacobiPdS_iiii_param_2,
	.param .u32 _Z6jacobiPdS_iiii_param_3,
	.param .u32 _Z6jacobiPdS_iiii_param_4,
	.param .u32 _Z6jacobiPdS_iiii_param_5
)
{
	.reg .pred 	%p<7>;
	.reg .b32 	%r<102>;
	.reg .b64 	%rd<36>;
	.reg .b64 	%fd<37>;

	ld.param.u64 	%rd3, [_Z6jacobiPdS_iiii_param_0];
	ld.param.u64 	%rd4, [_Z6jacobiPdS_iiii_param_1];
	ld.param.u32 	%r31, [_Z6jacobiPdS_iiii_param_2];
	ld.param.u32 	%r32, [_Z6jacobiPdS_iiii_param_3];
	ld.param.u32 	%r33, [_Z6jacobiPdS_iiii_param_4];
	cvta.to.global.u64 	%rd1, %rd4;
	cvta.to.global.u64 	%rd2, %rd3;
	mov.u32 	%r1, %nctaid.x;
	mov.u32 	%r2, %nctaid.y;
	mov.u32 	%r3, %nctaid.z;
	mul.lo.s32 	%r34, %r2, %r3;
	mul.lo.s32 	%r35, %r34, %r1;
	mov.u32 	%r4, %ntid.x;
	mov.u32 	%r5, %ntid.y;
	mul.lo.s32 	%r36, %r4, %r5;
	mov.u32 	%r6, %ntid.z;
	mul.lo.s32 	%r37, %r36, %r6;
	mul.lo.s32 	%r7, %r35, %r37;
	mov.u32 	%r8, %ctaid.x;
	mov.u32 	%r9, %ctaid.y;
	mov.u32 	%r10, %ctaid.z;
	mad.lo.s32 	%r38, %r10, %r2, %r9;
	mad.lo.s32 	%r39, %r38, %r1, %r8;
	mov.u32 	%r11, %tid.x;
	mov.u32 	%r12, %tid.y;
	mov.u32 	%r13, %tid.z;
	mad.lo.s32 	%r40, %r13, %r5, %r12;
	mad.lo.s32 	%r41, %r40, %r4, %r11;
	mad.lo.s32 	%r14, %r39, %r37, %r41;
	add.s32 	%r15, %r31, -2;
	add.s32 	%r16, %r32, -2;
	mul.lo.s32 	%r17, %r16, %r15;
	add.s32 	%r42, %r33, -2;
	mul.lo.s32 	%r43, %r17, %r42;
	div.s32 	%r44, %r43, %r7;
	mul.lo.s32 	%r45, %r44, %r7;
	sub.s32 	%r46, %r43, %r45;
	setp.gt.s32 	%p1, %r46, %r14;
	selp.u32 	%r47, 1, 0, %p1;
	add.s32 	%r18, %r44, %r47;
	setp.lt.s32 	%p2, %r18, 1;
	@%p2 bra 	$L__BB0_6;
	mul.lo.s32 	%r19, %r32, %r31;
	setp.eq.s32 	%p3, %r18, 1;
	mov.b32 	%r101, 0;
	@%p3 bra 	$L__BB0_4;
	and.b32  	%r49, %r18, 2147483646;
	neg.s32 	%r100, %r49;
	add.s32 	%r50, %r3, %r10;
	mad.lo.s32 	%r51, %r2, %r50, %r9;
	mad.lo.s32 	%r52, %r1, %r51, %r8;
	mad.lo.s32 	%r53, %r6, %r52, %r13;
	mad.lo.s32 	%r54, %r5, %r53, %r12;
	mad.lo.s32 	%r99, %r4, %r54, %r11;
	mul.lo.s32 	%r55, %r6, %r5;
	mul.lo.s32 	%r56, %r55, %r4;
	mul.lo.s32 	%r57, %r56, %r3;
	mul.lo.s32 	%r58, %r57, %r2;
	mul.lo.s32 	%r59, %r58, %r1;
	shl.b32 	%r22, %r59, 1;
	mul.wide.s32 	%rd7, %r31, 8;
	mul.wide.s32 	%rd11, %r19, 8;
	mov.u32 	%r98, %r14;
$L__BB0_3:
	and.b32  	%r101, %r18, 2147483646;
	div.s32 	%r60, %r98, %r15;
	mul.lo.s32 	%r61, %r60, %r15;
	sub.s32 	%r62, %r98, %r61;
	rem.s32 	%r63, %r60, %r16;
	div.s32 	%r64, %r98, %r17;
	mad.lo.s32 	%r65, %r32, %r64, %r32;
	add.s32 	%r66, %r63, %r65;
	mad.lo.s32 	%r67, %r31, %r66, %r31;
	add.s32 	%r68, %r62, %r67;
	add.s32 	%r69, %r68, 1;
	mul.wide.s32 	%rd5, %r69, 8;
	add.s64 	%rd6, %rd2, %rd5;
	ld.global.f64 	%fd1, [%rd6+8];
	ld.global.f64 	%fd2, [%rd6+-8];
	add.f64 	%fd3, %fd1, %fd2;
	add.s64 	%rd8, %rd6, %rd7;
	ld.global.f64 	%fd4, [%rd8];
	add.f64 	%fd5, %fd3, %fd4;
	sub.s32 	%r70, %r69, %r31;
	mul.wide.s32 	%rd9, %r70, 8;
	add.s64 	%rd10, %rd2, %rd9;
	ld.global.f64 	%fd6, [%rd10];
	add.f64 	%fd7, %fd5, %fd6;
	add.s64 	%rd12, %rd6, %rd11;
	ld.global.f64 	%fd8, [%rd12];
	add.f64 	%fd9, %fd7, %fd8;
	sub.s32 	%r71, %r69, %r19;
	mul.wide.s32 	%rd13, %r71, 8;
	add.s64 	%rd14, %rd2, %rd13;
	ld.global.f64 	%fd10, [%rd14];
	add.f64 	%fd11, %fd9, %fd10;
	mul.f64 	%fd12, %fd11, 0d3FC5555555555555;
	add.s64 	%rd15, %rd1, %rd5;
	st.global.f64 	[%rd15], %fd12;
	div.s32 	%r72, %r99, %r15;
	mul.lo.s32 	%r73, %r72, %r15;
	sub.s32 	%r74, %r99, %r73;
	rem.s32 	%r75, %r72, %r16;
	div.s32 	%r76, %r99, %r17;
	mad.lo.s32 	%r77, %r32, %r76, %r32;
	add.s32 	%r78, %r75, %r77;
	mad.lo.s32 	%r79, %r31, %r78, %r31;
	add.s32 	%r80, %r74, %r79;
	add.s32 	%r81, %r80, 1;
	mul.wide.s32 	%rd16, %r81, 8;
	add.s64 	%rd17, %rd2, %rd16;
	ld.global.f64 	%fd13, [%rd17+8];
	ld.global.f64 	%fd14, [%rd17+-8];
	add.f64 	%fd15, %fd13, %fd14;
	add.s64 	%rd18, %rd17, %rd7;
	ld.global.f64 	%fd16, [%rd18];
	add.f64 	%fd17, %fd15, %fd16;
	sub.s32 	%r82, %r81, %r31;
	mul.wide.s32 	%rd19, %r82, 8;
	add.s64 	%rd20, %rd2, %rd19;
	ld.global.f64 	%fd18, [%rd20];
	add.f64 	%fd19, %fd17, %fd18;
	add.s64 	%rd21, %rd17, %rd11;
	ld.global.f64 	%fd20, [%rd21];
	add.f64 	%fd21, %fd19, %fd20;
	sub.s32 	%r83, %r81, %r19;
	mul.wide.s32 	%rd22, %r83, 8;
	add.s64 	%rd23, %rd2, %rd22;
	ld.global.f64 	%fd22, [%rd23];
	add.f64 	%fd23, %fd21, %fd22;
	mul.f64 	%fd24, %fd23, 0d3FC5555555555555;
	add.s64 	%rd24, %rd1, %rd16;
	st.global.f64 	[%rd24], %fd24;
	add.s32 	%r100, %r100, 2;
	add.s32 	%r99, %r99, %r22;
	add.s32 	%r98, %r98, %r22;
	setp.ne.s32 	%p4, %r100, 0;
	@%p4 bra 	$L__BB0_3;
$L__BB0_4:
	and.b32  	%r84, %r18, 1;
	setp.eq.b32 	%p5, %r84, 1;
	not.pred 	%p6, %p5;
	@%p6 bra 	$L__BB0_6;
	mad.lo.s32 	%r85, %r101, %r7, %r14;
	div.s32 	%r86, %r85, %r15;
	mul.lo.s32 	%r87, %r86, %r15;
	sub.s32 	%r88, %r85, %r87;
	rem.s32 	%r89, %r86, %r16;
	div.s32 	%r90, %r85, %r17;
	mad.lo.s32 	%r91, %r32, %r90, %r32;
	add.s32 	%r92, %r89, %r91;
	mad.lo.s32 	%r93, %r31, %r92, %r31;
	add.s32 	%r94, %r88, %r93;
	add.s32 	%r95, %r94, 1;
	mul.wide.s32 	%rd25, %r95, 8;
	add.s64 	%rd26, %rd2, %rd25;
	ld.global.f64 	%fd25, [%rd26+8];
	ld.global.f64 	%fd26, [%rd26+-8];
	add.f64 	%fd27, %fd25, %fd26;
	mul.wide.s32 	%rd27, %r31, 8;
	add.s64 	%rd28, %rd26, %rd27;
	ld.global.f64 	%fd28, [%rd28];
	add.f64 	%fd29, %fd27, %fd28;
	sub.s32 	%r96, %r95, %r31;
	mul.wide.s32 	%rd29, %r96, 8;
	add.s64 	%rd30, %rd2, %rd29;
	ld.global.f64 	%fd30, [%rd30];
	add.f64 	%fd31, %fd29, %fd30;
	mul.wide.s32 	%rd31, %r19, 8;
	add.s64 	%rd32, %rd26, %rd31;
	ld.global.f64 	%fd32, [%rd32];
	add.f64 	%fd33, %fd31, %fd32;
	sub.s32 	%r97, %r95, %r19;
	mul.wide.s32 	%rd33, %r97, 8;
	add.s64 	%rd34, %rd2, %rd33;
	ld.global.f64 	%fd34, [%rd34];
	add.f64 	%fd35, %fd33, %fd34;
	mul.f64 	%fd36, %fd35, 0d3FC5555555555555;
	add.s64 	%rd35, %rd1, %rd25;
	st.global.f64 	[%rd35], %fd36;
$L__BB0_6:
	ret;

}


// ===== COMPILED SASS (sm_100) =====

	.target	sm_100

	.elftype	@"ET_EXEC"


//--------------------- .note.nv.tkinfo           --------------------------
	.section	.note.nv.tkinfo,"",@"SHT_NOTE"
	.sectionflags	@"SHF_NOTE_NV_TKINFO"
	.tkinfo
        /*0018*/ 	.word	0x00000002
        /*0030*/ 	.string	""
        /*0030*/ 	.string	"ptxas"
        /*0030*/ 	.string	"Cuda compilation tools, release 13.0, V13.0.88"
        /*0030*/ 	.string	"Build cuda_13.0.r13.0/compiler.36424714_0"
        /*0030*/ 	.string	"-arch sm_100 -m 64 "



//--------------------- .note.nv.cuinfo           --------------------------
	.section	.note.nv.cuinfo,"",@"SHT_NOTE"
	.sectionflags	@"SHF_NOTE_NV_CUINFO"
        /*0018*/ 	.short	0x0002
        /*001a*/ 	.short	0x0064
        /*001c*/ 	.short	0x0082
	.zero		2


//--------------------- .nv.info                  --------------------------
	.section	.nv.info,"",@"SHT_CUDA_INFO"
	.align	4


	//----- nvinfo : EIATTR_REGCOUNT
	.align		4
        /*0000*/ 	.byte	0x04, 0x2f
        /*0002*/ 	.short	(.L_1 - .L_0)
	.align		4
.L_0:
        /*0004*/ 	.word	index@(_Z6jacobiPdS_iiii)
        /*0008*/ 	.word	0x00000020


	//----- nvinfo : EIATTR_FRAME_SIZE
	.align		4
.L_1:
        /*000c*/ 	.byte	0x04, 0x11
        /*000e*/ 	.short	(.L_3 - .L_2)
	.align		4
.L_2:
        /*0010*/ 	.word	index@(_Z6jacobiPdS_iiii)
        /*0014*/ 	.word	0x00000000


	//----- nvinfo : EIATTR_MIN_STACK_SIZE
	.align		4
.L_3:
        /*0018*/ 	.byte	0x04, 0x12
        /*001a*/ 	.short	(.L_5 - .L_4)
	.align		4
.L_4:
        /*001c*/ 	.word	index@(_Z6jacobiPdS_iiii)
        /*0020*/ 	.word	0x00000000
.L_5:


//--------------------- .nv.compat                --------------------------
	.section	.nv.compat,"",@"SHT_CUDA_COMPAT_INFO"
	.align	4
        /*0000*/ 	.byte	0x02, 0x09, 0x00, 0x00, 0x02, 0x02, 0x01, 0x00, 0x02, 0x05, 0x05, 0x00, 0x03, 0x07, 0x01, 0x01
        /*0010*/ 	.byte	0x02, 0x03, 0x00, 0x00, 0x02, 0x06, 0x01, 0x00, 0x04, 0x0b, 0x08, 0x00, 0x01, 0x00, 0x00, 0x00
        /*0020*/ 	.byte	0x00, 0x00, 0x00, 0x00


//--------------------- .nv.info._Z6jacobiPdS_iiii --------------------------
	.section	.nv.info._Z6jacobiPdS_iiii,"",@"SHT_CUDA_INFO"
	.sectionflags	@""
	.align	4


	//----- nvinfo : EIATTR_CUDA_API_VERSION
	.align		4
        /*0000*/ 	.byte	0x04, 0x37
        /*0002*/ 	.short	(.L_7 - .L_6)
.L_6:
        /*0004*/ 	.word	0x00000082


	//----- nvinfo : EIATTR_KPARAM_INFO
	.align		4
.L_7:
        /*0008*/ 	.byte	0x04, 0x17
        /*000a*/ 	.short	(.L_9 - .L_8)
.L_8:
        /*000c*/ 	.word	0x00000000
        /*0010*/ 	.short	0x0005
        /*0012*/ 	.short	0x001c
        /*0014*/ 	.byte	0x00, 0xf0, 0x11, 0x00


	//----- nvinfo : EIATTR_KPARAM_INFO
	.align		4
.L_9:
        /*0018*/ 	.byte	0x04, 0x17
        /*001a*/ 	.short	(.L_11 - .L_10)
.L_10:
        /*001c*/ 	.word	0x00000000
        /*0020*/ 	.short	0x0004
        /*0022*/ 	.short	0x0018
        /*0024*/ 	.byte	0x00, 0xf0, 0x11, 0x00


	//----- nvinfo : EIATTR_KPARAM_INFO
	.align		4
.L_11:
        /*0028*/ 	.byte	0x04, 0x17
        /*002a*/ 	.short	(.L_13 - .L_12)
.L_12:
        /*002c*/ 	.word	0x00000000
        /*0030*/ 	.short	0x0003
        /*0032*/ 	.short	0x0014
        /*0034*/ 	.byte	0x00, 0xf0, 0x11, 0x00


	//----- nvinfo : EIATTR_KPARAM_INFO
	.align		4
.L_13:
        /*0038*/ 	.byte	0x04, 0x17
        /*003a*/ 	.short	(.L_15 - .L_14)
.L_14:
        /*003c*/ 	.word	0x00000000
        /*0040*/ 	.short	0x0002
        /*0042*/ 	.short	0x0010
        /*0044*/ 	.byte	0x00, 0xf0, 0x11, 0x00


	//----- nvinfo : EIATTR_KPARAM_INFO
	.align		4
.L_15:
        /*0048*/ 	.byte	0x04, 0x17
        /*004a*/ 	.short	(.L_17 - .L_16)
.L_16:
        /*004c*/ 	.word	0x00000000
        /*0050*/ 	.short	0x0001
        /*0052*/ 	.short	0x0008
        /*0054*/ 	.byte	0x00, 0xf5, 0x21, 0x00


	//----- nvinfo : EIATTR_KPARAM_INFO
	.align		4
.L_17:
        /*0058*/ 	.byte	0x04, 0x17
        /*005a*/ 	.short	(.L_19 - .L_18)
.L_18:
        /*005c*/ 	.word	0x00000000
        /*0060*/ 	.short	0x0000
        /*0062*/ 	.short	0x0000
        /*0064*/ 	.byte	0x00, 0xf5, 0x21, 0x00


	//----- nvinfo : EIATTR_SPARSE_MMA_MASK
	.align		4
.L_19:
        /*0068*/ 	.byte	0x03, 0x50
        /*006a*/ 	.short	0x0000


	//----- nvinfo : EIATTR_MAXREG_COUNT
	.align		4
        /*006c*/ 	.byte	0x03, 0x1b
        /*006e*/ 	.short	0x00ff


	//----- nvinfo : EIATTR_MERCURY_ISA_VERSION
	.align		4
        /*0070*/ 	.byte	0x03, 0x5f
        /*0072*/ 	.short	0x0101


	//----- nvinfo : EIATTR_VRC_CTA_INIT_COUNT
	.align		4
        /*0074*/ 	.byte	0x02, 0x4a
	.zero		1
	.zero		1


	//----- nvinfo : EIATTR_EXIT_INSTR_OFFSETS
	.align		4
        /*0078*/ 	.byte	0x04, 0x1c
        /*007a*/ 	.short	(.L_21 - .L_20)


	//   ....[0]....
.L_20:
        /*007c*/ 	.word	0x000003f0


	//   ....[1]....
        /*0080*/ 	.word	0x00001170


	//   ....[2]....
        /*0084*/ 	.word	0x00001800


	//----- nvinfo : EIATTR_CRS_STACK_SIZE
	.align		4
.L_21:
        /*0088*/ 	.byte	0x04, 0x1e
        /*008a*/ 	.short	(.L_23 - .L_22)
.L_22:
        /*008c*/ 	.word	0x00000000


	//----- nvinfo : EIATTR_CBANK_PARAM_SIZE
	.align		4
.L_23:
        /*0090*/ 	.byte	0x03, 0x19
        /*0092*/ 	.short	0x0020


	//----- nvinfo : EIATTR_PARAM_CBANK
	.align		4
        /*0094*/ 	.byte	0x04, 0x0a
        /*0096*/ 	.short	(.L_25 - .L_24)
	.align		4
.L_24:
        /*0098*/ 	.word	index@(.nv.constant0._Z6jacobiPdS_iiii)
        /*009c*/ 	.short	0x0380
        /*009e*/ 	.short	0x0020


	//----- nvinfo : EIATTR_SW_WAR
	.align		4
.L_25:
        /*00a0*/ 	.byte	0x04, 0x36
        /*00a2*/ 	.short	(.L_27 - .L_26)
.L_26:
        /*00a4*/ 	.word	0x00000008
.L_27:


//--------------------- .nv.callgraph             --------------------------
	.section	.nv.callgraph,"",@"SHT_CUDA_CALLGRAPH"
	.align	4
	.sectionentsize	8
	.align		4
        /*0000*/ 	.word	0x00000000
	.align		4
        /*0004*/ 	.word	0xffffffff
	.align		4
        /*0008*/ 	.word	0x00000000
	.align		4
        /*000c*/ 	.word	0xfffffffe
	.align		4
        /*0010*/ 	.word	0x00000000
	.align		4
        /*0014*/ 	.word	0xfffffffd
	.align		4
        /*0018*/ 	.word	0x00000000
	.align		4
        /*001c*/ 	.word	0xfffffffc


//--------------------- .text._Z6jacobiPdS_iiii   --------------------------
	.section	.text._Z6jacobiPdS_iiii,"ax",@progbits
	.align	128
        .global         _Z6jacobiPdS_iiii
        .type           _Z6jacobiPdS_iiii,@function
        .size           _Z6jacobiPdS_iiii,(.L_x_5 - _Z6jacobiPdS_iiii)
        .other          _Z6jacobiPdS_iiii,@"STO_CUDA_ENTRY STV_DEFAULT"
_Z6jacobiPdS_iiii:
.text._Z6jacobiPdS_iiii:
[----:B------:R-:W-:Y:S01]  /*0000*/  LDC R1, c[0x0][0x37c] ;  /* 0x0000df00ff017b82 */ /* 0x000fe20000000800 */
[----:B------:R-:W0:Y:S01]  /*0010*/  LDCU UR6, c[0x0][0x370] ;  /* 0x00006e00ff0677ac */ /* 0x000e220008000800 */
[----:B------:R-:W1:Y:S06]  /*0020*/  S2R R12, SR_TID.Y ;  /* 0x00000000000c7919 */ /* 0x000e6c0000002200 */
[----:B------:R-:W-:Y:S01]  /*0030*/  S2UR UR11, SR_CTAID.Y ;  /* 0x00000000000b79c3 */ /* 0x000fe20000002600 */
[----:B------:R-:W2:Y:S01]  /*0040*/  LDCU UR7, c[0x0][0x374] ;  /* 0x00006e80ff0777ac */ /* 0x000ea20008000800 */
[----:B------:R-:W3:Y:S01]  /*0050*/  S2R R21, SR_TID.X ;  /* 0x0000000000157919 */ /* 0x000ee20000002100 */
[----:B------:R-:W2:Y:S01]  /*0060*/  LDCU UR8, c[0x0][0x378] ;  /* 0x00006f00ff0877ac */ /* 0x000ea20008000800 */
[----:B------:R-:W4:Y:S01]  /*0070*/  LDCU UR9, c[0x0][0x360] ;  /* 0x00006c00ff0977ac */ /* 0x000f220008000800 */
[----:B------:R-:W4:Y:S03]  /*0080*/  LDCU UR10, c[0x0][0x364] ;  /* 0x00006c80ff0a77ac */ /* 0x000f260008000800 */
[----:B------:R-:W5:Y:S01]  /*0090*/  LDC R11, c[0x0][0x368] ;  /* 0x0000da00ff0b7b82 */ /* 0x000f620000000800 */
[----:B------:R-:W1:Y:S01]  /*00a0*/  LDCU.64 UR12, c[0x0][0x390] ;  /* 0x00007200ff0c77ac */ /* 0x000e620008000a00 */
[----:B--2---:R-:W-:-:S04]  /*00b0*/  UIMAD UR4, UR7, UR8, URZ ;  /* 0x00000008070472a4 */ /* 0x004fc8000f8e02ff */
[----:B0-----:R-:W-:Y:S02]  /*00c0*/  UIMAD UR4, UR4, UR6, URZ ;  /* 0x00000006040472a4 */ /* 0x001fe4000f8e02ff */
[----:B----4-:R-:W-:Y:S01]  /*00d0*/  UIMAD UR5, UR9, UR10, URZ ;  /* 0x0000000a090572a4 */ /* 0x010fe2000f8e02ff */
[----:B-1----:R-:W-:Y:S01]  /*00e0*/  MOV R3, UR13 ;  /* 0x0000000d00037c02 */ /* 0x002fe20008000f00 */
[----:B------:R-:W-:Y:S01]  /*00f0*/  IMAD.U32 R2, RZ, RZ, UR12 ;  /* 0x0000000cff027e24 */ /* 0x000fe2000f8e00ff */
[----:B------:R-:W0:Y:S03]  /*0100*/  S2UR UR12, SR_CTAID.Z ;  /* 0x00000000000c79c3 */ /* 0x000e260000002700 */
[----:B-----5:R-:W-:Y:S02]  /*0110*/  IMAD R7, R11, UR5, RZ ;  /* 0x000000050b077c24 */ /* 0x020fe4000f8e02ff */
[----:B------:R-:W-:-:S02]  /*0120*/  VIADD R4, R2, 0xfffffffe ;  /* 0xfffffffe02047836 */ /* 0x000fc40000000000 */
[----:B------:R-:W-:Y:S01]  /*0130*/  IMAD R0, R7, UR4, RZ ;  /* 0x0000000407007c24 */ /* 0x000fe2000f8e02ff */
[----:B------:R-:W1:Y:S01]  /*0140*/  LDCU UR4, c[0x0][0x398] ;  /* 0x00007300ff0477ac */ /* 0x000e620008000800 */
[----:B------:R-:W-:Y:S01]  /*0150*/  VIADD R5, R3, 0xfffffffe ;  /* 0xfffffffe03057836 */ /* 0x000fe20000000000 */
[----:B------:R-:W2:Y:S02]  /*0160*/  S2UR UR5, SR_CTAID.X ;  /* 0x00000000000579c3 */ /* 0x000ea40000002500 */
[----:B------:R-:W-:Y:S01]  /*0170*/  IABS R14, R0 ;  /* 0x00000000000e7213 */ /* 0x000fe20000000000 */
[----:B------:R-:W-:-:S03]  /*0180*/  IMAD R6, R4, R5, RZ ;  /* 0x0000000504067224 */ /* 0x000fc600078e02ff */
[----:B------:R-:W4:Y:S01]  /*0190*/  I2F.RP R10, R14 ;  /* 0x0000000e000a7306 */ /* 0x000f220000209400 */
[----:B-1----:R-:W-:-:S07]  /*01a0*/  UIADD3 UR4, UPT, UPT, UR4, -0x2, URZ ;  /* 0xfffffffe04047890 */ /* 0x002fce000fffe0ff */
[----:B----4-:R-:W1:Y:S01]  /*01b0*/  MUFU.RCP R10, R10 ;  /* 0x0000000a000a7308 */ /* 0x010e620000001000 */
[----:B------:R-:W-:Y:S01]  /*01c0*/  IMAD R15, R6, UR4, RZ ;  /* 0x00000004060f7c24 */ /* 0x000fe2000f8e02ff */
[----:B0-----:R-:W-:-:S04]  /*01d0*/  UIMAD UR4, UR7, UR12, UR11 ;  /* 0x0000000c070472a4 */ /* 0x001fc8000f8e020b */
[----:B------:R-:W-:Y:S01]  /*01e0*/  IABS R17, R15 ;  /* 0x0000000f00117213 */ /* 0x000fe20000000000 */
[----:B--2---:R-:W-:Y:S01]  /*01f0*/  UIMAD UR4, UR4, UR6, UR5 ;  /* 0x00000006040472a4 */ /* 0x004fe2000f8e0205 */
[----:B-1----:R-:W-:Y:S01]  /*0200*/  VIADD R8, R10, 0xffffffe ;  /* 0x0ffffffe0a087836 */ /* 0x002fe20000000000 */
[----:B------:R-:W-:-:S03]  /*0210*/  IABS R10, R0 ;  /* 0x00000000000a7213 */ /* 0x000fc60000000000 */
[----:B------:R0:W1:Y:S02]  /*0220*/  F2I.FTZ.U32.TRUNC.NTZ R9, R8 ;  /* 0x0000000800097305 */ /* 0x000064000021f000 */
[----:B0-----:R-:W-:Y:S01]  /*0230*/  IMAD.MOV.U32 R8, RZ, RZ, RZ ;  /* 0x000000ffff087224 */ /* 0x001fe200078e00ff */
[----:B-1----:R-:W-:-:S05]  /*0240*/  IADD3 R13, PT, PT, RZ, -R9, RZ ;  /* 0x80000009ff0d7210 */ /* 0x002fca0007ffe0ff */
[----:B------:R-:W-:-:S04]  /*0250*/  IMAD R13, R13, R14, RZ ;  /* 0x0000000e0d0d7224 */ /* 0x000fc800078e02ff */
[----:B------:R-:W-:Y:S02]  /*0260*/  IMAD.HI.U32 R8, R9, R13, R8 ;  /* 0x0000000d09087227 */ /* 0x000fe400078e0008 */
[----:B------:R-:W0:Y:S02]  /*0270*/  S2R R13, SR_TID.Z ;  /* 0x00000000000d7919 */ /* 0x000e240000002300 */
[----:B------:R-:W-:Y:S02]  /*0280*/  IMAD.MOV R9, RZ, RZ, -R10 ;  /* 0x000000ffff097224 */ /* 0x000fe400078e0a0a */
[----:B------:R-:W-:-:S04]  /*0290*/  IMAD.HI.U32 R8, R8, R17, RZ ;  /* 0x0000001108087227 */ /* 0x000fc800078e00ff */
[----:B------:R-:W-:-:S05]  /*02a0*/  IMAD R9, R8, R9, R17 ;  /* 0x0000000908097224 */ /* 0x000fca00078e0211 */
[----:B------:R-:W-:-:S13]  /*02b0*/  ISETP.GT.U32.AND P1, PT, R14, R9, PT ;  /* 0x000000090e00720c */ /* 0x000fda0003f24070 */
[-C--:B------:R-:W-:Y:S01]  /*02c0*/  @!P1 IADD3 R9, PT, PT, R9, -R14.reuse, RZ ;  /* 0x8000000e09099210 */ /* 0x080fe20007ffe0ff */
[----:B------:R-:W-:Y:S01]  /*02d0*/  @!P1 VIADD R8, R8, 0x1 ;  /* 0x0000000108089836 */ /* 0x000fe20000000000 */
[----:B------:R-:W-:Y:S02]  /*02e0*/  ISETP.NE.AND P1, PT, R0, RZ, PT ;  /* 0x000000ff0000720c */ /* 0x000fe40003f25270 */
[----:B------:R-:W-:Y:S02]  /*02f0*/  ISETP.GE.U32.AND P0, PT, R9, R14, PT ;  /* 0x0000000e0900720c */ /* 0x000fe40003f06070 */
[----:B------:R-:W-:-:S04]  /*0300*/  LOP3.LUT R9, R15, R0, RZ, 0x3c, !PT ;  /* 0x000000000f097212 */ /* 0x000fc800078e3cff */
[----:B------:R-:W-:-:S07]  /*0310*/  ISETP.GE.AND P2, PT, R9, RZ, PT ;  /* 0x000000ff0900720c */ /* 0x000fce0003f46270 */
[----:B------:R-:W-:-:S05]  /*0320*/  @P0 VIADD R8, R8, 0x1 ;  /* 0x0000000108080836 */ /* 0x000fca0000000000 */
[----:B------:R-:W-:Y:S01]  /*0330*/  MOV R9, R8 ;  /* 0x0000000800097202 */ /* 0x000fe20000000f00 */
[----:B0-----:R-:W-:-:S04]  /*0340*/  IMAD R8, R13, UR10, R12 ;  /* 0x0000000a0d087c24 */ /* 0x001fc8000f8e020c */
[----:B------:R-:W-:Y:S01]  /*0350*/  @!P2 IMAD.MOV R9, RZ, RZ, -R9 ;  /* 0x000000ffff09a224 */ /* 0x000fe200078e0a09 */
[----:B------:R-:W-:Y:S01]  /*0360*/  @!P1 LOP3.LUT R9, RZ, R0, RZ, 0x33, !PT ;  /* 0x00000000ff099212 */ /* 0x000fe200078e33ff */
[----:B---3--:R-:W-:-:S04]  /*0370*/  IMAD R8, R8, UR9, R21 ;  /* 0x0000000908087c24 */ /* 0x008fc8000f8e0215 */
[----:B------:R-:W-:Y:S02]  /*0380*/  IMAD.MOV R10, RZ, RZ, -R9 ;  /* 0x000000ffff0a7224 */ /* 0x000fe400078e0a09 */
[----:B------:R-:W-:Y:S02]  /*0390*/  IMAD R7, R7, UR4, R8 ;  /* 0x0000000407077c24 */ /* 0x000fe4000f8e0208 */
[----:B------:R-:W-:-:S05]  /*03a0*/  IMAD R8, R0, R10, R15 ;  /* 0x0000000a00087224 */ /* 0x000fca00078e020f */
[----:B------:R-:W-:Y:S02]  /*03b0*/  ISETP.GT.AND P0, PT, R8, R7, PT ;  /* 0x000000070800720c */ /* 0x000fe40003f04270 */
[----:B------:R-:W-:-:S11]  /*03c0*/  IADD3 R8, PT, PT, R9, 0x1, RZ ;  /* 0x0000000109087810 */ /* 0x000fd60007ffe0ff */
[----:B------:R-:W-:-:S05]  /*03d0*/  @!P0 IMAD.MOV R8, RZ, RZ, R9 ;  /* 0x000000ffff088224 */ /* 0x000fca00078e0209 */
[----:B------:R-:W-:-:S13]  /*03e0*/  ISETP.GE.AND P0, PT, R8, 0x1, PT ;  /* 0x000000010800780c */ /* 0x000fda0003f06270 */
[----:B------:R-:W-:Y:S05]  /*03f0*/  @!P0 EXIT ;  /* 0x000000000000894d */ /* 0x000fea0003800000 */
[----:B------:R-:W-:Y:S01]  /*0400*/  ISETP.NE.AND P0, PT, R8, 0x1, PT ;  /* 0x000000010800780c */ /* 0x000fe20003f05270 */
[----:B------:R-:W0:Y:S01]  /*0410*/  LDCU.64 UR14, c[0x0][0x358] ;  /* 0x00006b00ff0e77ac */ /* 0x000e220008000a00 */
[----:B------:R-:W-:Y:S01]  /*0420*/  BSSY.RECONVERGENT B0, `(.L_x_0) ;  /* 0x00000d2000007945 */ /* 0x000fe20003800200 */
[----:B------:R-:W-:Y:S01]  /*0430*/  IMAD R9, R2, R3, RZ ;  /* 0x0000000302097224 */ /* 0x000fe200078e02ff */
[----:B------:R-:W1:Y:S01]  /*0440*/  LDCU.64 UR18, c[0x0][0x390] ;  /* 0x00007200ff1277ac */ /* 0x000e620008000a00 */
[----:B------:R-:W-:-:S08]  /*0450*/  IMAD.MOV.U32 R15, RZ, RZ, RZ ;  /* 0x000000ffff0f7224 */ /* 0x000fd000078e00ff */
[----:B------:R-:W-:Y:S05]  /*0460*/  @!P0 BRA `(.L_x_1) ;  /* 0x0000000c00348947 */ /* 0x000fea0003800000 */
[----:B------:R-:W-:Y:S01]  /*0470*/  IABS R10, R4 ;  /* 0x00000004000a7213 */ /* 0x000fe20000000000 */
[----:B------:R-:W-:Y:S01]  /*0480*/  UIADD3 UR4, UPT, UPT, UR8, UR12, URZ ;  /* 0x0000000c08047290 */ /* 0x000fe2000fffe0ff */
[----:B------:R-:W-:Y:S01]  /*0490*/  IMAD R2, R11, UR10, RZ ;  /* 0x0000000a0b027c24 */ /* 0x000fe2000f8e02ff */
[----:B------:R-:W-:Y:S01]  /*04a0*/  LOP3.LUT R22, R8, 0x7ffffffe, RZ, 0xc0, !PT ;  /* 0x7ffffffe08167812 */ /* 0x000fe200078ec0ff */
[----:B------:R-:W2:Y:S01]  /*04b0*/  I2F.RP R14, R10 ;  /* 0x0000000a000e7306 */ /* 0x000ea20000209400 */
[----:B------:R-:W-:Y:S01]  /*04c0*/  UIMAD UR4, UR4, UR7, UR11 ;  /* 0x00000007040472a4 */ /* 0x000fe2000f8e020b */
[----:B------:R-:W-:Y:S01]  /*04d0*/  IMAD R2, R2, UR9, RZ ;  /* 0x0000000902027c24 */ /* 0x000fe2000f8e02ff */
[----:B------:R-:W-:Y:S01]  /*04e0*/  BSSY.RECONVERGENT B1, `(.L_x_2) ;  /* 0x00000c4000017945 */ /* 0x000fe20003800200 */
[----:B------:R-:W-:Y:S01]  /*04f0*/  MOV R23, R7 ;  /* 0x0000000700177202 */ /* 0x000fe20000000f00 */
[----:B------:R-:W-:Y:S01]  /*0500*/  UIMAD UR4, UR4, UR6, UR5 ;  /* 0x00000006040472a4 */ /* 0x000fe2000f8e0205 */
[----:B------:R-:W-:-:S02]  /*0510*/  IMAD R2, R2, UR8, RZ ;  /* 0x0000000802027c24 */ /* 0x000fc4000f8e02ff */
[----:B------:R-:W-:-:S03]  /*0520*/  IMAD.MOV R22, RZ, RZ, -R22 ;  /* 0x000000ffff167224 */ /* 0x000fc600078e0a16 */
[----:B------:R-:W-:Y:S01]  /*0530*/  IMAD R11, R11, UR4, R13 ;  /* 0x000000040b0b7c24 */ /* 0x000fe2000f8e020d */
[----:B--2---:R-:W2:Y:S03]  /*0540*/  MUFU.RCP R14, R14 ;  /* 0x0000000e000e7308 */ /* 0x004ea60000001000 */
[----:B------:R-:W-:Y:S02]  /*0550*/  IMAD R12, R11, UR10, R12 ;  /* 0x0000000a0b0c7c24 */ /* 0x000fe4000f8e020c */
[----:B------:R-:W-:Y:S02]  /*0560*/  IMAD R11, R2, UR7, RZ ;  /* 0x00000007020b7c24 */ /* 0x000fe4000f8e02ff */
[----:B------:R-:W-:Y:S02]  /*0570*/  IMAD.MOV.U32 R2, RZ, RZ, RZ ;  /* 0x000000ffff027224 */ /* 0x000fe400078e00ff */
[----:B------:R-:W-:-:S02]  /*0580*/  IMAD R21, R12, UR9, R21 ;  /* 0x000000090c157c24 */ /* 0x000fc4000f8e0215 */
[----:B------:R-:W-:Y:S01]  /*0590*/  IMAD R11, R11, UR6, RZ ;  /* 0x000000060b0b7c24 */ /* 0x000fe2000f8e02ff */
[----:B--2---:R-:W-:-:S06]  /*05a0*/  IADD3 R3, PT, PT, R14, 0xffffffe, RZ ;  /* 0x0ffffffe0e037810 */ /* 0x004fcc0007ffe0ff */
[----:B------:R-:W2:Y:S02]  /*05b0*/  F2I.FTZ.U32.TRUNC.NTZ R3, R3 ;  /* 0x0000000300037305 */ /* 0x000ea4000021f000 */
[----:B--2---:R-:W-:-:S04]  /*05c0*/  IMAD.MOV R13, RZ, RZ, -R3 ;  /* 0x000000ffff0d7224 */ /* 0x004fc800078e0a03 */
[----:B------:R-:W-:-:S04]  /*05d0*/  IMAD R13, R13, R10, RZ ;  /* 0x0000000a0d0d7224 */ /* 0x000fc800078e02ff */
[----:B------:R-:W-:-:S07]  /*05e0*/  IMAD.HI.U32 R20, R3, R13, R2 ;  /* 0x0000000d03147227 */ /* 0x000fce00078e0002 */
.L_x_3:
[----:B------:R-:W-:Y:S02]  /*05f0*/  IABS R13, R23 ;  /* 0x00000017000d7213 */ /* 0x000fe40000000000 */
[-C--:B------:R-:W-:Y:S02]  /*0600*/  IABS R2, R4.reuse ;  /* 0x0000000400027213 */ /* 0x080fe40000000000 */
[----:B------:R-:W-:Y:S01]  /*0610*/  IABS R12, R5 ;  /* 0x00000005000c7213 */ /* 0x000fe20000000000 */
[----:B--2---:R-:W-:Y:S01]  /*0620*/  IMAD.HI.U32 R14, R20, R13, RZ ;  /* 0x0000000d140e7227 */ /* 0x004fe200078e00ff */
[-C--:B------:R-:W-:Y:S02]  /*0630*/  IABS R18, R4.reuse ;  /* 0x0000000400127213 */ /* 0x080fe40000000000 */
[----:B------:R-:W-:Y:S01]  /*0640*/  LOP3.LUT R24, R21, R4, RZ, 0x3c, !PT ;  /* 0x0000000415187212 */ /* 0x000fe200078e3cff */
[----:B------:R-:W-:Y:S02]  /*0650*/  IMAD.MOV R3, RZ, RZ, -R2 ;  /* 0x000000ffff037224 */ /* 0x000fe400078e0a02 */
[----:B------:R-:W-:-:S02]  /*0660*/  IMAD.MOV R25, RZ, RZ, -R18 ;  /* 0x000000ffff197224 */ /* 0x000fc400078e0a12 */
[----:B------:R-:W-:-:S05]  /*0670*/  IMAD R3, R14, R3, R13 ;  /* 0x000000030e037224 */ /* 0x000fca00078e020d */
[----:B------:R-:W-:-:S13]  /*0680*/  ISETP.GT.U32.AND P2, PT, R10, R3, PT ;  /* 0x000000030a00720c */ /* 0x000fda0003f44070 */
[----:B------:R-:W-:Y:S02]  /*0690*/  @!P2 IADD3 R3, PT, PT, R3, -R2, RZ ;  /* 0x800000020303a210 */ /* 0x000fe40007ffe0ff */
[----:B------:R-:W-:Y:S02]  /*06a0*/  @!P2 IADD3 R14, PT, PT, R14, 0x1, RZ ;  /* 0x000000010e0ea810 */ /* 0x000fe40007ffe0ff */
[----:B------:R-:W-:Y:S01]  /*06b0*/  ISETP.GE.U32.AND P1, PT, R3, R10, PT ;  /* 0x0000000a0300720c */ /* 0x000fe20003f26070 */
[----:B------:R-:W-:Y:S02]  /*06c0*/  IMAD.MOV.U32 R10, RZ, RZ, R2 ;  /* 0x000000ffff0a7224 */ /* 0x000fe400078e0002 */
[----:B------:R-:W2:Y:S08]  /*06d0*/  I2F.RP R2, R12 ;  /* 0x0000000c00027306 */ /* 0x000eb00000209400 */
[----:B------:R-:W3:Y:S02]  /*06e0*/  I2F.RP R16, R10 ;  /* 0x0000000a00107306 */ /* 0x000ee40000209400 */
[----:B------:R-:W-:-:S02]  /*06f0*/  @P1 IADD3 R14, PT, PT, R14, 0x1, RZ ;  /* 0x000000010e0e1810 */ /* 0x000fc40007ffe0ff */
[----:B------:R-:W-:-:S04]  /*0700*/  ISETP.NE.AND P1, PT, R4, RZ, PT ;  /* 0x000000ff0400720c */ /* 0x000fc80003f25270 */
[----:B--2---:R2:W4:Y:S08]  /*0710*/  MUFU.RCP R15, R2 ;  /* 0x00000002000f7308 */ /* 0x0045300000001000 */
[----:B---3--:R-:W3:Y:S01]  /*0720*/  MUFU.RCP R16, R16 ;  /* 0x0000001000107308 */ /* 0x008ee20000001000 */
[----:B--2---:R-:W-:Y:S01]  /*0730*/  IMAD.MOV.U32 R2, RZ, RZ, RZ ;  /* 0x000000ffff027224 */ /* 0x004fe200078e00ff */
[----:B----4-:R-:W-:Y:S01]  /*0740*/  IADD3 R15, PT, PT, R15, 0xffffffe, RZ ;  /* 0x0ffffffe0f0f7810 */ /* 0x010fe20007ffe0ff */
[----:B---3--:R-:W-:Y:S01]  /*0750*/  VIADD R3, R16, 0xffffffe ;  /* 0x0ffffffe10037836 */ /* 0x008fe20000000000 */
[----:B------:R-:W-:-:S05]  /*0760*/  IABS R16, R21 ;  /* 0x0000001500107213 */ /* 0x000fca0000000000 */
[----:B------:R-:W2:Y:S02]  /*0770*/  F2I.FTZ.U32.TRUNC.NTZ R3, R3 ;  /* 0x0000000300037305 */ /* 0x000ea4000021f000 */
[----:B--2---:R-:W-:-:S05]  /*0780*/  IADD3 R17, PT, PT, RZ, -R3, RZ ;  /* 0x80000003ff117210 */ /* 0x004fca0007ffe0ff */
[----:B------:R-:W-:-:S04]  /*0790*/  IMAD R17, R17, R10, RZ ;  /* 0x0000000a11117224 */ /* 0x000fc800078e02ff */
[----:B------:R-:W-:Y:S01]  /*07a0*/  IMAD.HI.U32 R20, R3, R17, R2 ;  /* 0x0000001103147227 */ /* 0x000fe200078e0002 */
[----:B------:R-:W-:Y:S01]  /*07b0*/  LOP3.LUT R2, R23, R4, RZ, 0x3c, !PT ;  /* 0x0000000417027212 */ /* 0x000fe200078e3cff */
[----:B------:R-:W2:Y:S02]  /*07c0*/  F2I.FTZ.U32.TRUNC.NTZ R3, R15 ;  /* 0x0000000f00037305 */ /* 0x000ea4000021f000 */
[----:B------:R-:W-:Y:S01]  /*07d0*/  IMAD.MOV.U32 R17, RZ, RZ, R16 ;  /* 0x000000ffff117224 */ /* 0x000fe200078e0010 */
[----:B------:R-:W-:Y:S02]  /*07e0*/  IABS R16, R6 ;  /* 0x0000000600107213 */ /* 0x000fe40000000000 */
[----:B------:R-:W-:Y:S01]  /*07f0*/  ISETP.GE.AND P3, PT, R2, RZ, PT ;  /* 0x000000ff0200720c */ /* 0x000fe20003f66270 */
[----:B------:R-:W-:Y:S02]  /*0800*/  IMAD.HI.U32 R18, R20, R17, RZ ;  /* 0x0000001114127227 */ /* 0x000fe400078e00ff */
[----:B------:R-:W3:Y:S02]  /*0810*/  I2F.RP R19, R16 ;  /* 0x0000001000137306 */ /* 0x000ee40000209400 */
[----:B------:R-:W-:-:S02]  /*0820*/  IMAD R25, R18, R25, R17 ;  /* 0x0000001912197224 */ /* 0x000fc400078e0211 */
[----:B------:R-:W-:-:S03]  /*0830*/  IMAD.MOV.U32 R2, RZ, RZ, RZ ;  /* 0x000000ffff027224 */ /* 0x000fc600078e00ff */
[----:B------:R-:W-:Y:S01]  /*0840*/  ISETP.GT.U32.AND P0, PT, R10, R25, PT ;  /* 0x000000190a00720c */ /* 0x000fe20003f04070 */
[--C-:B--2---:R-:W-:Y:S02]  /*0850*/  IMAD.MOV R27, RZ, RZ, -R3.reuse ;  /* 0x000000ffff1b7224 */ /* 0x104fe400078e0a03 */
[----:B------:R-:W-:Y:S02]  /*0860*/  @!P3 IADD3 R14, PT, PT, -R14, RZ, RZ ;  /* 0x000000ff0e0eb210 */ /* 0x000fe40007ffe1ff */
[----:B------:R-:W-:Y:S01]  /*0870*/  ISETP.GE.AND P3, PT, R24, RZ, PT ;  /* 0x000000ff1800720c */ /* 0x000fe20003f66270 */
[----:B------:R-:W-:Y:S01]  /*0880*/  IMAD R27, R27, R12, RZ ;  /* 0x0000000c1b1b7224 */ /* 0x000fe200078e02ff */
[----:B---3--:R-:W2:Y:S03]  /*0890*/  MUFU.RCP R15, R19 ;  /* 0x00000013000f7308 */ /* 0x008ea60000001000 */
[----:B------:R-:W-:Y:S01]  /*08a0*/  IMAD.HI.U32 R2, R3, R27, R2 ;  /* 0x0000001b03027227 */ /* 0x000fe200078e0002 */
[----:B------:R-:W-:-:S02]  /*08b0*/  LOP3.LUT R3, RZ, R4, RZ, 0x33, !PT ;  /* 0x00000004ff037212 */ /* 0x000fc400078e33ff */
[----:B------:R-:W-:Y:S01]  /*08c0*/  LOP3.LUT R27, RZ, R4, RZ, 0x33, !PT ;  /* 0x00000004ff1b7212 */ /* 0x000fe200078e33ff */
[----:B------:R-:W-:Y:S01]  /*08d0*/  @!P0 IMAD.IADD R25, R25, 0x1, -R10 ;  /* 0x0000000119198824 */ /* 0x000fe200078e0a0a */
[----:B------:R-:W-:Y:S01]  /*08e0*/  SEL R14, R3, R14, !P1 ;  /* 0x0000000e030e7207 */ /* 0x000fe20004800000 */
[----:B------:R-:W-:Y:S01]  /*08f0*/  @!P0 VIADD R18, R18, 0x1 ;  /* 0x0000000112128836 */ /* 0x000fe20000000000 */
[----:B------:R-:W-:Y:S02]  /*0900*/  IABS R3, R5 ;  /* 0x0000000500037213 */ /* 0x000fe40000000000 */
[----:B------:R-:W-:Y:S02]  /*0910*/  ISETP.GE.U32.AND P2, PT, R25, R10, PT ;  /* 0x0000000a1900720c */ /* 0x000fe40003f46070 */
[----:B------:R-:W-:Y:S02]  /*0920*/  IADD3 R26, PT, PT, RZ, -R3, RZ ;  /* 0x80000003ff1a7210 */ /* 0x000fe40007ffe0ff */
[----:B------:R-:W-:-:S02]  /*0930*/  IABS R25, R14 ;  /* 0x0000000e00197213 */ /* 0x000fc40000000000 */
[----:B--2---:R-:W-:-:S03]  /*0940*/  IADD3 R15, PT, PT, R15, 0xffffffe, RZ ;  /* 0x0ffffffe0f0f7810 */ /* 0x004fc60007ffe0ff */
[----:B------:R-:W-:Y:S01]  /*0950*/  IMAD.HI.U32 R19, R2, R25, RZ ;  /* 0x0000001902137227 */ /* 0x000fe200078e00ff */
[----:B------:R2:W3:Y:S03]  /*0960*/  F2I.FTZ.U32.TRUNC.NTZ R3, R15 ;  /* 0x0000000f00037305 */ /* 0x0004e6000021f000 */
[----:B------:R-:W-:Y:S02]  /*0970*/  @P2 VIADD R18, R18, 0x1 ;  /* 0x0000000112122836 */ /* 0x000fe40000000000 */
[----:B------:R-:W-:Y:S01]  /*0980*/  IMAD R19, R19, R26, R25 ;  /* 0x0000001a13137224 */ /* 0x000fe200078e0219 */
[----:B------:R-:W-:Y:S01]  /*0990*/  IABS R26, R6 ;  /* 0x00000006001a7213 */ /* 0x000fe20000000000 */
[----:B------:R-:W-:-:S03]  /*09a0*/  @!P3 IMAD.MOV R18, RZ, RZ, -R18 ;  /* 0x000000ffff12b224 */ /* 0x000fc600078e0a12 */
[----:B------:R-:W-:Y:S02]  /*09b0*/  ISETP.GT.U32.AND P0, PT, R12, R19, PT ;  /* 0x000000130c00720c */ /* 0x000fe40003f04070 */
[----:B------:R-:W-:Y:S02]  /*09c0*/  SEL R24, R27, R18, !P1 ;  /* 0x000000121b187207 */ /* 0x000fe40004800000 */
[----:B------:R-:W-:Y:S02]  /*09d0*/  IABS R18, R5 ;  /* 0x0000000500127213 */ /* 0x000fe40000000000 */
[----:B--2---:R-:W-:Y:S02]  /*09e0*/  IABS R15, R24 ;  /* 0x00000018000f7213 */ /* 0x004fe40000000000 */
[----:B---3--:R-:W-:Y:S01]  /*09f0*/  IADD3 R25, PT, PT, RZ, -R3, RZ ;  /* 0x80000003ff197210 */ /* 0x008fe20007ffe0ff */
[----:B------:R-:W-:Y:S01]  /*0a00*/  IMAD.MOV R18, RZ, RZ, -R18 ;  /* 0x000000ffff127224 */ /* 0x000fe200078e0a12 */
[----:B------:R-:W-:Y:S01]  /*0a10*/  ISETP.GE.AND P1, PT, R14, RZ, PT ;  /* 0x000000ff0e00720c */ /* 0x000fe20003f26270 */
[----:B------:R-:W-:Y:S01]  /*0a20*/  IMAD.HI.U32 R2, R2, R15, RZ ;  /* 0x0000000f02027227 */ /* 0x000fe200078e00ff */
[----:B------:R-:W-:-:S02]  /*0a30*/  IADD3 R14, PT, PT, -R14, RZ, RZ ;  /* 0x000000ff0e0e7210 */ /* 0x000fc40007ffe1ff */
[----:B------:R-:W-:Y:S01]  /*0a40*/  @!P0 IADD3 R19, PT, PT, R19, -R12, RZ ;  /* 0x8000000c13138210 */ /* 0x000fe20007ffe0ff */
[----:B------:R-:W-:Y:S02]  /*0a50*/  IMAD R15, R2, R18, R15 ;  /* 0x00000012020f7224 */ /* 0x000fe400078e020f */
[----:B------:R-:W-:Y:S02]  /*0a60*/  HFMA2 R2, -RZ, RZ, 0, 0 ;  /* 0x00000000ff027431 */ /* 0x000fe400000001ff */
[----:B------:R-:W-:Y:S01]  /*0a70*/  IMAD R25, R25, R16, RZ ;  /* 0x0000001019197224 */ /* 0x000fe200078e02ff */
[----:B------:R-:W-:Y:S01]  /*0a80*/  ISETP.GT.U32.AND P0, PT, R12, R19, PT ;  /* 0x000000130c00720c */ /* 0x000fe20003f04070 */
[----:B------:R-:W-:Y:S02]  /*0a90*/  IMAD R14, R4, R14, R23 ;  /* 0x0000000e040e7224 */ /* 0x000fe400078e0217 */
[----:B------:R-:W-:Y:S01]  /*0aa0*/  IMAD.HI.U32 R18, R3, R25, R2 ;  /* 0x0000001903127227 */ /* 0x000fe200078e0002 */
[----:B------:R-:W-:-:S09]  /*0ab0*/  IABS R2, R6 ;  /* 0x0000000600027213 */ /* 0x000fd20000000000 */
[----:B------:R-:W-:Y:S01]  /*0ac0*/  @!P0 IADD3 R19, PT, PT, R19, -R12, RZ ;  /* 0x8000000c13138210 */ /* 0x000fe20007ffe0ff */
[----:B------:R-:W-:Y:S01]  /*0ad0*/  IMAD.MOV R3, RZ, RZ, -R2 ;  /* 0x000000ffff037224 */ /* 0x000fe200078e0a02 */
[----:B------:R-:W-:Y:S01]  /*0ae0*/  ISETP.NE.AND P0, PT, R5, RZ, PT ;  /* 0x000000ff0500720c */ /* 0x000fe20003f05270 */
[----:B------:R-:W-:Y:S01]  /*0af0*/  IMAD.HI.U32 R2, R18, R13, RZ ;  /* 0x0000000d12027227 */ /* 0x000fe200078e00ff */
[----:B------:R-:W-:-:S03]  /*0b00*/  LOP3.LUT R12, RZ, R5, RZ, 0x33, !PT ;  /* 0x00000005ff0c7212 */ /* 0x000fc600078e33ff */
[----:B------:R-:W-:Y:S02]  /*0b10*/  IMAD R13, R2, R3, R13 ;  /* 0x00000003020d7224 */ /* 0x000fe400078e020d */
[----:B------:R-:W-:-:S03]  /*0b20*/  @!P1 IMAD.MOV R19, RZ, RZ, -R19 ;  /* 0x000000ffff139224 */ /* 0x000fc600078e0a13 */
[----:B------:R-:W-:Y:S02]  /*0b30*/  ISETP.GT.U32.AND P2, PT, R16, R13, PT ;  /* 0x0000000d1000720c */ /* 0x000fe40003f44070 */
[----:B------:R-:W-:Y:S02]  /*0b40*/  SEL R19, R12, R19, !P0 ;  /* 0x000000130c137207 */ /* 0x000fe40004000000 */
[----:B------:R-:W-:-:S04]  /*0b50*/  LOP3.LUT R12, R23, R6, RZ, 0x3c, !PT ;  /* 0x00000006170c7212 */ /* 0x000fc800078e3cff */
[----:B------:R-:W-:Y:S02]  /*0b60*/  ISETP.GE.AND P3, PT, R12, RZ, PT ;  /* 0x000000ff0c00720c */ /* 0x000fe40003f66270 */
[----:B------:R-:W-:-:S03]  /*0b70*/  LOP3.LUT R12, R21, R6, RZ, 0x3c, !PT ;  /* 0x00000006150c7212 */ /* 0x000fc600078e3cff */
[----:B------:R-:W-:Y:S01]  /*0b80*/  @!P2 IMAD.IADD R13, R13, 0x1, -R16 ;  /* 0x000000010d0da824 */ /* 0x000fe200078e0a10 */
[----:B------:R-:W-:Y:S02]  /*0b90*/  @!P2 IADD3 R2, PT, PT, R2, 0x1, RZ ;  /* 0x000000010202a810 */ /* 0x000fe40007ffe0ff */
[----:B------:R-:W-:Y:S02]  /*0ba0*/  ISETP.NE.AND P2, PT, R6, RZ, PT ;  /* 0x000000ff0600720c */ /* 0x000fe40003f45270 */
[----:B------:R-:W-:Y:S01]  /*0bb0*/  ISETP.GE.U32.AND P4, PT, R13, R16, PT ;  /* 0x000000100d00720c */ /* 0x000fe20003f86070 */
[----:B------:R-:W-:Y:S01]  /*0bc0*/  IMAD.HI.U32 R16, R18, R17, RZ ;  /* 0x0000001112107227 */ /* 0x000fe200078e00ff */
[----:B------:R-:W-:-:S03]  /*0bd0*/  IABS R18, R5 ;  /* 0x0000000500127213 */ /* 0x000fc60000000000 */
[----:B------:R-:W-:Y:S01]  /*0be0*/  IMAD R3, R16, R3, R17 ;  /* 0x0000000310037224 */ /* 0x000fe200078e0211 */
[----:B------:R-:W-:-:S04]  /*0bf0*/  LOP3.LUT R17, RZ, R6, RZ, 0x33, !PT ;  /* 0x00000006ff117212 */ /* 0x000fc800078e33ff */
[----:B------:R-:W-:-:S03]  /*0c00*/  ISETP.GT.U32.AND P1, PT, R26, R3, PT ;  /* 0x000000031a00720c */ /* 0x000fc60003f24070 */
[----:B------:R-:W-:Y:S01]  /*0c10*/  @P4 VIADD R2, R2, 0x1 ;  /* 0x0000000102024836 */ /* 0x000fe20000000000 */
[----:B------:R-:W-:-:S03]  /*0c20*/  ISETP.GT.U32.AND P4, PT, R18, R15, PT ;  /* 0x0000000f1200720c */ /* 0x000fc60003f84070 */
[----:B------:R-:W-:-:S05]  /*0c30*/  @!P3 IMAD.MOV R2, RZ, RZ, -R2 ;  /* 0x000000ffff02b224 */ /* 0x000fca00078e0a02 */
[----:B------:R-:W-:Y:S02]  /*0c40*/  SEL R2, R17, R2, !P2 ;  /* 0x0000000211027207 */ /* 0x000fe40005000000 */
[-C--:B------:R-:W-:Y:S02]  /*0c50*/  @!P1 IADD3 R3, PT, PT, R3, -R26.reuse, RZ ;  /* 0x8000001a03039210 */ /* 0x080fe40007ffe0ff */
[----:B------:R-:W-:Y:S01]  /*0c60*/  @!P1 IADD3 R16, PT, PT, R16, 0x1, RZ ;  /* 0x0000000110109810 */ /* 0x000fe20007ffe0ff */
[----:B------:R-:W-:Y:S01]  /*0c70*/  @!P4 IMAD.IADD R15, R15, 0x1, -R18 ;  /* 0x000000010f0fc824 */ /* 0x000fe200078e0a12 */
[----:B------:R-:W-:Y:S02]  /*0c80*/  ISETP.GE.U32.AND P3, PT, R3, R26, PT ;  /* 0x0000001a0300720c */ /* 0x000fe40003f66070 */
[----:B------:R-:W-:Y:S02]  /*0c90*/  ISETP.GE.AND P4, PT, R12, RZ, PT ;  /* 0x000000ff0c00720c */ /* 0x000fe40003f86270 */
[----:B-1----:R-:W-:Y:S01]  /*0ca0*/  MOV R3, UR19 ;  /* 0x0000001300037c02 */ /* 0x002fe20008000f00 */
[----:B------:R-:W1:Y:S01]  /*0cb0*/  LDC.64 R12, c[0x0][0x380] ;  /* 0x0000e000ff0c7b82 */ /* 0x000e620000000a00 */
[----:B------:R-:W-:-:S02]  /*0cc0*/  ISETP.GT.U32.AND P5, PT, R18, R15, PT ;  /* 0x0000000f1200720c */ /* 0x000fc40003fa4070 */
[----:B------:R-:W-:Y:S01]  /*0cd0*/  ISETP.GE.AND P1, PT, R24, RZ, PT ;  /* 0x000000ff1800720c */ /* 0x000fe20003f26270 */
[----:B------:R-:W-:-:S04]  /*0ce0*/  IMAD R2, R2, R3, R3 ;  /* 0x0000000302027224 */ /* 0x000fc800078e0203 */
[----:B------:R-:W-:Y:S01]  /*0cf0*/  IMAD.IADD R19, R19, 0x1, R2 ;  /* 0x0000000113137824 */ /* 0x000fe200078e0202 */
[----:B------:R-:W-:Y:S01]  /*0d00*/  @P3 IADD3 R16, PT, PT, R16, 0x1, RZ ;  /* 0x0000000110103810 */ /* 0x000fe20007ffe0ff */
[----:B------:R-:W-:-:S03]  /*0d10*/  IMAD.U32 R2, RZ, RZ, UR18 ;  /* 0x00000012ff027e24 */ /* 0x000fc6000f8e00ff */
[----:B------:R-:W-:Y:S01]  /*0d20*/  @!P4 IADD3 R16, PT, PT, -R16, RZ, RZ ;  /* 0x000000ff1010c210 */ /* 0x000fe20007ffe1ff */
[----:B------:R-:W-:Y:S02]  /*0d30*/  IMAD R19, R19, R2, R2 ;  /* 0x0000000213137224 */ /* 0x000fe400078e0202 */
[----:B------:R-:W-:Y:S01]  /*0d40*/  @!P5 IMAD.IADD R15, R15, 0x1, -R18 ;  /* 0x000000010f0fd824 */ /* 0x000fe200078e0a12 */
[----:B------:R-:W-:Y:S02]  /*0d50*/  SEL R16, R17, R16, !P2 ;  /* 0x0000001011107207 */ /* 0x000fe40005000000 */
[----:B------:R-:W-:Y:S01]  /*0d60*/  IADD3 R25, PT, PT, R14, 0x1, R19 ;  /* 0x000000010e197810 */ /* 0x000fe20007ffe013 */
[----:B------:R-:W-:Y:S01]  /*0d70*/  @!P1 IMAD.MOV R15, RZ, RZ, -R15 ;  /* 0x000000ffff0f9224 */ /* 0x000fe200078e0a0f */
[----:B------:R-:W-:Y:S01]  /*0d80*/  LOP3.LUT R14, RZ, R5, RZ, 0x33, !PT ;  /* 0x00000005ff0e7212 */ /* 0x000fe200078e33ff */
[----:B------:R-:W-:Y:S02]  /*0d90*/  IMAD R16, R16, R3, R3 ;  /* 0x0000000310107224 */ /* 0x000fe400078e0203 */
[----:B-1----:R-:W-:Y:S01]  /*0da0*/  IMAD.WIDE R18, R25, 0x8, R12 ;  /* 0x0000000819127825 */ /* 0x002fe200078e020c */
[----:B------:R-:W-:-:S04]  /*0db0*/  SEL R27, R14, R15, !P0 ;  /* 0x0000000f0e1b7207 */ /* 0x000fc80004000000 */
[----:B------:R-:W-:Y:S01]  /*0dc0*/  IADD3 R27, PT, PT, R27, R16, RZ ;  /* 0x000000101b1b7210 */ /* 0x000fe20007ffe0ff */
[----:B0-----:R-:W2:Y:S04]  /*0dd0*/  LDG.E.64 R14, desc[UR14][R18.64+-0x8] ;  /* 0xfffff80e120e7981 */ /* 0x001ea8000c1e1b00 */
[----:B------:R-:W2:Y:S01]  /*0de0*/  LDG.E.64 R16, desc[UR14][R18.64+0x8] ;  /* 0x0000080e12107981 */ /* 0x000ea2000c1e1b00 */
[----:B------:R-:W-:Y:S01]  /*0df0*/  IMAD.IADD R29, R25, 0x1, -R2 ;  /* 0x00000001191d7824 */ /* 0x000fe200078e0a02 */
[----:B--2---:R-:W-:Y:S01]  /*0e00*/  DADD R14, R16, R14 ;  /* 0x00000000100e7229 */ /* 0x004fe2000000000e */
[----:B------:R-:W-:-:S06]  /*0e10*/  IMAD.WIDE R16, R2, 0x8, R18 ;  /* 0x0000000802107825 */ /* 0x000fcc00078e0212 */
[----:B------:R-:W2:Y:S01]  /*0e20*/  LDG.E.64 R16, desc[UR14][R16.64] ;  /* 0x0000000e10107981 */ /* 0x000ea2000c1e1b00 */
[----:B------:R-:W-:Y:S01]  /*0e30*/  IMAD.WIDE R28, R29, 0x8, R12 ;  /* 0x000000081d1c7825 */ /* 0x000fe200078e020c */
[----:B--2---:R-:W-:-:S04]  /*0e40*/  DADD R16, R14, R16 ;  /* 0x000000000e107229 */ /* 0x004fc80000000010 */
[----:B------:R0:W2:Y:S02]  /*0e50*/  LDG.E.64 R14, desc[UR14][R28.64] ;  /* 0x0000000e1c0e7981 */ /* 0x0000a4000c1e1b00 */
[C---:B0-----:R-:W-:Y:S01]  /*0e60*/  IMAD.WIDE R28, R9.reuse, 0x8, R18 ;  /* 0x00000008091c7825 */ /* 0x041fe200078e0212 */
[----:B------:R-:W-:-:S05]  /*0e70*/  IADD3 R19, PT, PT, -R9, R25, RZ ;  /* 0x0000001909137210 */ /* 0x000fca0007ffe1ff */
[----:B------:R-:W-:-:S06]  /*0e80*/  IMAD.WIDE R18, R19, 0x8, R12 ;  /* 0x0000000813127825 */ /* 0x000fcc00078e020c */
[----:B------:R-:W3:Y:S01]  /*0e90*/  LDG.E.64 R18, desc[UR14][R18.64] ;  /* 0x0000000e12127981 */ /* 0x000ee2000c1e1b00 */
[----:B--2---:R-:W-:-:S03]  /*0ea0*/  DADD R14, R16, R14 ;  /* 0x00000000100e7229 */ /* 0x004fc6000000000e */
[----:B------:R-:W2:Y:S01]  /*0eb0*/  LDG.E.64 R16, desc[UR14][R28.64] ;  /* 0x0000000e1c107981 */ /* 0x000ea2000c1e1b00 */
[----:B------:R-:W-:Y:S02]  /*0ec0*/  IMAD.MOV R24, RZ, RZ, -R24 ;  /* 0x000000ffff187224 */ /* 0x000fe400078e0a18 */
[----:B------:R-:W-:Y:S02]  /*0ed0*/  IMAD R27, R27, R2, R2 ;  /* 0x000000021b1b7224 */ /* 0x000fe400078e0202 */
[----:B------:R-:W-:Y:S01]  /*0ee0*/  IMAD R24, R4, R24, R21 ;  /* 0x0000001804187224 */ /* 0x000fe200078e0215 */
[----:B------:R-:W-:Y:S01]  /*0ef0*/  UMOV UR16, 0x55555555 ;  /* 0x5555555500107882 */ /* 0x000fe20000000000 */
[----:B------:R-:W-:-:S03]  /*0f00*/  UMOV UR17, 0x3fc55555 ;  /* 0x3fc5555500117882 */ /* 0x000fc60000000000 */
[----:B------:R-:W-:Y:S01]  /*0f10*/  IADD3 R27, PT, PT, R24, 0x1, R27 ;  /* 0x00000001181b7810 */ /* 0x000fe20007ffe01b */
[----:B--2---:R-:W-:Y:S01]  /*0f20*/  DADD R16, R14, R16 ;  /* 0x000000000e107229 */ /* 0x004fe20000000010 */
[----:B------:R-:W0:Y:S07]  /*0f30*/  LDC.64 R14, c[0x0][0x388] ;  /* 0x0000e200ff0e7b82 */ /* 0x000e2e0000000a00 */
[----:B---3--:R-:W-:-:S08]  /*0f40*/  DADD R16, R16, R18 ;  /* 0x0000000010107229 */ /* 0x008fd00000000012 */
[----:B------:R-:W-:Y:S01]  /*0f50*/  DMUL R28, R16, UR16 ;  /* 0x00000010101c7c28 */ /* 0x000fe20008000000 */
[----:B0-----:R-:W-:-:S04]  /*0f60*/  IMAD.WIDE R18, R25, 0x8, R14 ;  /* 0x0000000819127825 */ /* 0x001fc800078e020e */
[----:B------:R-:W-:Y:S02]  /*0f70*/  IMAD.WIDE R24, R27, 0x8, R12 ;  /* 0x000000081b187825 */ /* 0x000fe400078e020c */
[----:B------:R0:W-:Y:S04]  /*0f80*/  STG.E.64 desc[UR14][R18.64], R28 ;  /* 0x0000001c12007986 */ /* 0x0001e8000c101b0e */
[----:B------:R-:W2:Y:S04]  /*0f90*/  LDG.E.64 R16, desc[UR14][R24.64+-0x8] ;  /* 0xfffff80e18107981 */ /* 0x000ea8000c1e1b00 */
[----:B0-----:R-:W2:Y:S01]  /*0fa0*/  LDG.E.64 R18, desc[UR14][R24.64+0x8] ;  /* 0x0000080e18127981 */ /* 0x001ea2000c1e1b00 */
[----:B------:R-:W-:Y:S01]  /*0fb0*/  IMAD.WIDE R28, R2, 0x8, R24 ;  /* 0x00000008021c7825 */ /* 0x000fe200078e0218 */
[----:B--2---:R-:W-:-:S04]  /*0fc0*/  DADD R16, R18, R16 ;  /* 0x0000000012107229 */ /* 0x004fc80000000010 */
[----:B------:R-:W2:Y:S04]  /*0fd0*/  LDG.E.64 R18, desc[UR14][R28.64] ;  /* 0x0000000e1c127981 */ /* 0x000ea8000c1e1b00 */
[----:B--2---:R-:W-:Y:S01]  /*0fe0*/  DADD R18, R16, R18 ;  /* 0x0000000010127229 */ /* 0x004fe20000000012 */
[----:B------:R-:W-:-:S05]  /*0ff0*/  IADD3 R17, PT, PT, R27, -R2, RZ ;  /* 0x800000021b117210 */ /* 0x000fca0007ffe0ff */
[----:B------:R-:W-:-:S06]  /*1000*/  IMAD.WIDE R16, R17, 0x8, R12 ;  /* 0x0000000811107825 */ /* 0x000fcc00078e020c */
[----:B------:R-:W2:Y:S01]  /*1010*/  LDG.E.64 R16, desc[UR14][R16.64] ;  /* 0x0000000e10107981 */ /* 0x000ea2000c1e1b00 */
[----:B------:R-:W-:-:S04]  /*1020*/  IMAD.IADD R26, R27, 0x1, -R9 ;  /* 0x000000011b1a7824 */ /* 0x000fc800078e0a09 */
[----:B------:R-:W-:-:S06]  /*1030*/  IMAD.WIDE R12, R26, 0x8, R12 ;  /* 0x000000081a0c7825 */ /* 0x000fcc00078e020c */
[----:B------:R-:W3:Y:S01]  /*1040*/  LDG.E.64 R12, desc[UR14][R12.64] ;  /* 0x0000000e0c0c7981 */ /* 0x000ee2000c1e1b00 */
[----:B--2---:R-:W-:Y:S01]  /*1050*/  DADD R16, R18, R16 ;  /* 0x0000000012107229 */ /* 0x004fe20000000010 */
[----:B------:R-:W-:-:S06]  /*1060*/  IMAD.WIDE R18, R9, 0x8, R24 ;  /* 0x0000000809127825 */ /* 0x000fcc00078e0218 */
[----:B------:R-:W2:Y:S01]  /*1070*/  LDG.E.64 R18, desc[UR14][R18.64] ;  /* 0x0000000e12127981 */ /* 0x000ea2000c1e1b00 */
[----:B------:R-:W-:Y:S01]  /*1080*/  IMAD.WIDE R14, R27, 0x8, R14 ;  /* 0x000000081b0e7825 */ /* 0x000fe200078e020e */
[----:B------:R-:W-:-:S04]  /*1090*/  IADD3 R22, PT, PT, R22, 0x2, RZ ;  /* 0x0000000216167810 */ /* 0x000fc80007ffe0ff */
[----:B------:R-:W-:Y:S01]  /*10a0*/  ISETP.NE.AND P0, PT, R22, RZ, PT ;  /* 0x000000ff1600720c */ /* 0x000fe20003f05270 */
[C---:B------:R-:W-:Y:S01]  /*10b0*/  IMAD R23, R11.reuse, 0x2, R23 ;  /* 0x000000020b177824 */ /* 0x040fe200078e0217 */
[----:B------:R-:W-:Y:S01]  /*10c0*/  LEA R21, R11, R21, 0x1 ;  /* 0x000000150b157211 */ /* 0x000fe200078e08ff */
[----:B--2---:R-:W-:-:S08]  /*10d0*/  DADD R24, R16, R18 ;  /* 0x0000000010187229 */ /* 0x004fd00000000012 */
[----:B---3--:R-:W-:-:S08]  /*10e0*/  DADD R24, R24, R12 ;  /* 0x0000000018187229 */ /* 0x008fd0000000000c */
[----:B------:R-:W-:-:S07]  /*10f0*/  DMUL R24, R24, UR16 ;  /* 0x0000001018187c28 */ /* 0x000fce0008000000 */
[----:B------:R2:W-:Y:S01]  /*1100*/  STG.E.64 desc[UR14][R14.64], R24 ;  /* 0x000000180e007986 */ /* 0x0005e2000c101b0e */
[----:B------:R-:W-:Y:S05]  /*1110*/  @P0 BRA `(.L_x_3) ;  /* 0xfffffff400340947 */ /* 0x000fea000383ffff */
[----:B------:R-:W-:Y:S05]  /*1120*/  BSYNC.RECONVERGENT B1 ;  /* 0x0000000000017941 */ /* 0x000fea0003800200 */
.L_x_2:
[----:B--2---:R-:W-:-:S07]  /*1130*/  LOP3.LUT R15, R8, 0x7ffffffe, RZ, 0xc0, !PT ;  /* 0x7ffffffe080f7812 */ /* 0x004fce00078ec0ff */
.L_x_1:
[----:B01----:R-:W-:Y:S05]  /*1140*/  BSYNC.RECONVERGENT B0 ;  /* 0x0000000000007941 */ /* 0x003fea0003800200 */
.L_x_0:
[----:B------:R-:W-:-:S04]  /*1150*/  LOP3.LUT R8, R8, 0x1, RZ, 0xc0, !PT ;  /* 0x0000000108087812 */ /* 0x000fc800078ec0ff */
[----:B------:R-:W-:-:S13]  /*1160*/  ISETP.NE.U32.AND P0, PT, R8, 0x1, PT ;  /* 0x000000010800780c */ /* 0x000fda0003f05070 */
[----:B------:R-:W-:Y:S05]  /*1170*/  @P0 EXIT ;  /* 0x000000000000094d */ /* 0x000fea0003800000 */
[----:B------:R-:W-:Y:S01]  /*1180*/  IABS R12, R4 ;  /* 0x00000004000c7213 */ /* 0x000fe20000000000 */
[----:B------:R-:W-:Y:S01]  /*1190*/  IMAD R15, R0, R15, R7 ;  /* 0x0000000f000f7224 */ /* 0x000fe200078e0207 */
[----:B------:R-:W-:Y:S02]  /*11a0*/  IABS R14, R6 ;  /* 0x00000006000e7213 */ /* 0x000fe40000000000 */
[----:B------:R-:W0:Y:S01]  /*11b0*/  I2F.RP R13, R12 ;  /* 0x0000000c000d7306 */ /* 0x000e220000209400 */
[----:B------:R-:W-:Y:S02]  /*11c0*/  IABS R8, R5 ;  /* 0x0000000500087213 */ /* 0x000fe40000000000 */
[----:B------:R-:W-:Y:S02]  /*11d0*/  IABS R0, R15 ;  /* 0x0000000f00007213 */ /* 0x000fe40000000000 */
[----:B------:R-:W-:-:S03]  /*11e0*/  ISETP.NE.AND P4, PT, R6, RZ, PT ;  /* 0x000000ff0600720c */ /* 0x000fc60003f85270 */
[----:B------:R-:W1:Y:S08]  /*11f0*/  I2F.RP R18, R14 ;  /* 0x0000000e00127306 */ /* 0x000e700000209400 */
[----:B0-----:R-:W0:Y:S08]  /*1200*/  MUFU.RCP R13, R13 ;  /* 0x0000000d000d7308 */ /* 0x001e300000001000 */
[----:B------:R-:W2:Y:S08]  /*1210*/  I2F.RP R17, R8 ;  /* 0x0000000800117306 */ /* 0x000eb00000209400 */
[----:B-1----:R-:W-:Y:S01]  /*1220*/  MUFU.RCP R18, R18 ;  /* 0x0000001200127308 */ /* 0x002fe20000001000 */
[----:B0-----:R-:W-:Y:S01]  /*1230*/  VIADD R10, R13, 0xffffffe ;  /* 0x0ffffffe0d0a7836 */ /* 0x001fe20000000000 */
[----:B------:R-:W-:-:S06]  /*1240*/  IABS R13, R4 ;  /* 0x00000004000d7213 */ /* 0x000fcc0000000000 */
[----:B------:R0:W1:Y:S08]  /*1250*/  F2I.FTZ.U32.TRUNC.NTZ R11, R10 ;  /* 0x0000000a000b7305 */ /* 0x000070000021f000 */
[----:B--2---:R-:W2:Y:S01]  /*1260*/  MUFU.RCP R17, R17 ;  /* 0x0000001100117308 */ /* 0x004ea20000001000 */
[----:B0-----:R-:W-:Y:S01]  /*1270*/  IMAD.MOV.U32 R10, RZ, RZ, RZ ;  /* 0x000000ffff0a7224 */ /* 0x001fe200078e00ff */
[----:B-1----:R-:W-:-:S05]  /*1280*/  IADD3 R19, PT, PT, RZ, -R11, RZ ;  /* 0x8000000bff137210 */ /* 0x002fca0007ffe0ff */
[----:B------:R-:W-:-:S04]  /*1290*/  IMAD R7, R19, R12, RZ ;  /* 0x0000000c13077224 */ /* 0x000fc800078e02ff */
[----:B------:R-:W-:Y:S01]  /*12a0*/  IMAD.HI.U32 R7, R11, R7, R10 ;  /* 0x000000070b077227 */ /* 0x000fe200078e000a */
[----:B------:R-:W-:Y:S02]  /*12b0*/  IADD3 R11, PT, PT, RZ, -R13, RZ ;  /* 0x8000000dff0b7210 */ /* 0x000fe40007ffe0ff */
[----:B--2---:R-:W-:Y:S01]  /*12c0*/  IADD3 R13, PT, PT, R17, 0xffffffe, RZ ;  /* 0x0ffffffe110d7810 */ /* 0x004fe20007ffe0ff */
[----:B------:R-:W-:Y:S02]  /*12d0*/  VIADD R10, R18, 0xffffffe ;  /* 0x0ffffffe120a7836 */ /* 0x000fe40000000000 */
[----:B------:R-:W-:-:S03]  /*12e0*/  IMAD.HI.U32 R16, R7, R0, RZ ;  /* 0x0000000007107227 */ /* 0x000fc600078e00ff */
[----:B------:R-:W0:Y:S01]  /*12f0*/  F2I.FTZ.U32.TRUNC.NTZ R13, R13 ;  /* 0x0000000d000d7305 */ /* 0x000e22000021f000 */
[----:B------:R-:W-:-:S05]  /*1300*/  IMAD R7, R16, R11, R0 ;  /* 0x0000000b10077224 */ /* 0x000fca00078e0200 */
[----:B------:R-:W-:Y:S02]  /*1310*/  ISETP.GT.U32.AND P1, PT, R12, R7, PT ;  /* 0x000000070c00720c */ /* 0x000fe40003f24070 */
[----:B------:R1:W2:Y:S01]  /*1320*/  F2I.FTZ.U32.TRUNC.NTZ R11, R10 ;  /* 0x0000000a000b7305 */ /* 0x0002a2000021f000 */
[----:B0-----:R-:W-:Y:S01]  /*1330*/  IADD3 R17, PT, PT, RZ, -R13, RZ ;  /* 0x8000000dff117210 */ /* 0x001fe20007ffe0ff */
[----:B-1----:R-:W-:-:S09]  /*1340*/  IMAD.MOV.U32 R10, RZ, RZ, RZ ;  /* 0x000000ffff0a7224 */ /* 0x002fd200078e00ff */
[----:B------:R-:W-:Y:S02]  /*1350*/  @!P1 IMAD.IADD R7, R7, 0x1, -R12 ;  /* 0x0000000107079824 */ /* 0x000fe400078e0a0c */
[----:B------:R-:W-:Y:S01]  /*1360*/  @!P1 VIADD R16, R16, 0x1 ;  /* 0x0000000110109836 */ /* 0x000fe20000000000 */
[----:B------:R-:W-:Y:S02]  /*1370*/  ISETP.NE.AND P1, PT, R4, RZ, PT ;  /* 0x000000ff0400720c */ /* 0x000fe40003f25270 */
[----:B------:R-:W-:Y:S02]  /*1380*/  ISETP.GE.U32.AND P0, PT, R7, R12, PT ;  /* 0x0000000c0700720c */ /* 0x000fe40003f06070 */
[----:B------:R-:W-:Y:S02]  /*1390*/  LOP3.LUT R7, R15, R4, RZ, 0x3c, !PT ;  /* 0x000000040f077212 */ /* 0x000fe400078e3cff */
[----:B--2---:R-:W-:Y:S02]  /*13a0*/  IADD3 R12, PT, PT, RZ, -R11, RZ ;  /* 0x8000000bff0c7210 */ /* 0x004fe40007ffe0ff */
[----:B------:R-:W-:-:S02]  /*13b0*/  ISETP.GE.AND P2, PT, R7, RZ, PT ;  /* 0x000000ff0700720c */ /* 0x000fc40003f46270 */
[----:B------:R-:W-:Y:S02]  /*13c0*/  MOV R7, R12 ;  /* 0x0000000c00077202 */ /* 0x000fe40000000f00 */
[----:B------:R-:W-:-:S03]  /*13d0*/  IABS R12, R6 ;  /* 0x00000006000c7213 */ /* 0x000fc60000000000 */
[----:B------:R-:W-:Y:S02]  /*13e0*/  IMAD R7, R7, R14, RZ ;  /* 0x0000000e07077224 */ /* 0x000fe400078e02ff */
[----:B------:R-:W-:Y:S02]  /*13f0*/  @P0 VIADD R16, R16, 0x1 ;  /* 0x0000000110100836 */ /* 0x000fe40000000000 */
[----:B------:R-:W-:Y:S01]  /*1400*/  IMAD.HI.U32 R11, R11, R7, R10 ;  /* 0x000000070b0b7227 */ /* 0x000fe200078e000a */
[----:B------:R-:W-:Y:S02]  /*1410*/  IABS R10, R5 ;  /* 0x00000005000a7213 */ /* 0x000fe40000000000 */
[----:B------:R-:W-:Y:S01]  /*1420*/  @!P2 IADD3 R16, PT, PT, -R16, RZ, RZ ;  /* 0x000000ff1010a210 */ /* 0x000fe20007ffe1ff */
[----:B------:R-:W-:Y:S01]  /*1430*/  IMAD R7, R17, R8, RZ ;  /* 0x0000000811077224 */ /* 0x000fe200078e02ff */
[----:B------:R-:W-:Y:S01]  /*1440*/  @!P1 LOP3.LUT R16, RZ, R4, RZ, 0x33, !PT ;  /* 0x00000004ff109212 */ /* 0x000fe200078e33ff */
[----:B------:R-:W-:-:S02]  /*1450*/  IMAD.MOV R17, RZ, RZ, -R12 ;  /* 0x000000ffff117224 */ /* 0x000fc400078e0a0c */
[----:B------:R-:W-:Y:S02]  /*1460*/  HFMA2 R12, -RZ, RZ, 0, 0 ;  /* 0x00000000ff0c7431 */ /* 0x000fe400000001ff */
[----:B------:R-:W-:-:S04]  /*1470*/  IMAD.HI.U32 R11, R11, R0, RZ ;  /* 0x000000000b0b7227 */ /* 0x000fc800078e00ff */
[----:B------:R-:W-:Y:S02]  /*1480*/  IMAD.MOV R10, RZ, RZ, -R10 ;  /* 0x000000ffff0a7224 */ /* 0x000fe400078e0a0a */
[----:B------:R-:W-:Y:S01]  /*1490*/  IMAD.HI.U32 R12, R13, R7, R12 ;  /* 0x000000070d0c7227 */ /* 0x000fe200078e000c */
[----:B------:R-:W-:Y:S02]  /*14a0*/  MOV R13, R17 ;  /* 0x00000011000d7202 */ /* 0x000fe40000000f00 */
[----:B------:R-:W-:-:S03]  /*14b0*/  IABS R7, R16 ;  /* 0x0000001000077213 */ /* 0x000fc60000000000 */
[----:B------:R-:W-:Y:S02]  /*14c0*/  IMAD R13, R11, R13, R0 ;  /* 0x0000000d0b0d7224 */ /* 0x000fe400078e0200 */
[----:B------:R-:W-:-:S03]  /*14d0*/  IMAD.HI.U32 R0, R12, R7, RZ ;  /* 0x000000070c007227 */ /* 0x000fc600078e00ff */
[----:B------:R-:W-:Y:S01]  /*14e0*/  ISETP.GT.U32.AND P3, PT, R14, R13, PT ;  /* 0x0000000d0e00720c */ /* 0x000fe20003f64070 */
[----:B------:R-:W-:Y:S01]  /*14f0*/  IMAD R7, R0, R10, R7 ;  /* 0x0000000a00077224 */ /* 0x000fe200078e0207 */
[----:B------:R-:W-:-:S04]  /*1500*/  LOP3.LUT R0, R15, R6, RZ, 0x3c, !PT ;  /* 0x000000060f007212 */ /* 0x000fc800078e3cff */
[----:B------:R-:W-:Y:S02]  /*1510*/  ISETP.GT.U32.AND P0, PT, R8, R7, PT ;  /* 0x000000070800720c */ /* 0x000fe40003f04070 */
[----:B------:R-:W-:-:S05]  /*1520*/  ISETP.GE.AND P1, PT, R0, RZ, PT ;  /* 0x000000ff0000720c */ /* 0x000fca0003f26270 */
[----:B------:R-:W-:Y:S02]  /*1530*/  @!P3 IMAD.IADD R13, R13, 0x1, -R14 ;  /* 0x000000010d0db824 */ /* 0x000fe400078e0a0e */
[----:B------:R-:W-:Y:S01]  /*1540*/  @!P3 VIADD R11, R11, 0x1 ;  /* 0x000000010b0bb836 */ /* 0x000fe20000000000 */
[----:B------:R-:W-:Y:S02]  /*1550*/  ISETP.NE.AND P3, PT, R5, RZ, PT ;  /* 0x000000ff0500720c */ /* 0x000fe40003f65270 */
[----:B------:R-:W-:Y:S02]  /*1560*/  ISETP.GE.U32.AND P2, PT, R13, R14, PT ;  /* 0x0000000e0d00720c */ /* 0x000fe40003f46070 */
[----:B------:R-:W-:-:S04]  /*1570*/  @!P0 IADD3 R7, PT, PT, R7, -R8, RZ ;  /* 0x8000000807078210 */ /* 0x000fc80007ffe0ff */
[----:B------:R-:W-:-:S07]  /*1580*/  ISETP.GT.U32.AND P0, PT, R8, R7, PT ;  /* 0x000000070800720c */ /* 0x000fce0003f04070 */
[----:B------:R-:W-:Y:S02]  /*1590*/  @P2 IADD3 R11, PT, PT, R11, 0x1, RZ ;  /* 0x000000010b0b2810 */ /* 0x000fe40007ffe0ff */
[----:B------:R-:W-:Y:S01]  /*15a0*/  ISETP.GE.AND P2, PT, R16, RZ, PT ;  /* 0x000000ff1000720c */ /* 0x000fe20003f46270 */
[----:B------:R-:W-:Y:S01]  /*15b0*/  IMAD.MOV R16, RZ, RZ, -R16 ;  /* 0x000000ffff107224 */ /* 0x000fe200078e0a10 */
[----:B------:R-:W-:Y:S02]  /*15c0*/  @!P1 IADD3 R11, PT, PT, -R11, RZ, RZ ;  /* 0x000000ff0b0b9210 */ /* 0x000fe40007ffe1ff */
[----:B------:R-:W-:Y:S01]  /*15d0*/  @!P0 IMAD.IADD R7, R7, 0x1, -R8 ;  /* 0x0000000107078824 */ /* 0x000fe200078e0a08 */
[----:B------:R-:W-:Y:S01]  /*15e0*/  @!P4 LOP3.LUT R11, RZ, R6, RZ, 0x33, !PT ;  /* 0x00000006ff0bc212 */ /* 0x000fe200078e33ff */
[----:B------:R-:W-:Y:S02]  /*15f0*/  IMAD R16, R4, R16, R15 ;  /* 0x0000001004107224 */ /* 0x000fe400078e020f */
[----:B------:R-:W-:-:S02]  /*1600*/  IMAD.MOV.U32 R0, RZ, RZ, R7 ;  /* 0x000000ffff007224 */ /* 0x000fc400078e0007 */
[----:B------:R-:W0:Y:S01]  /*1610*/  LDC.64 R6, c[0x0][0x380] ;  /* 0x0000e000ff067b82 */ /* 0x000e220000000a00 */
[----:B------:R-:W-:Y:S02]  /*1620*/  IMAD R3, R11, R3, R3 ;  /* 0x000000030b037224 */ /* 0x000fe400078e0203 */
[----:B------:R-:W-:Y:S02]  /*1630*/  @!P2 IADD3 R0, PT, PT, -R0, RZ, RZ ;  /* 0x000000ff0000a210 */ /* 0x000fe40007ffe1ff */
[----:B------:R-:W-:-:S04]  /*1640*/  @!P3 LOP3.LUT R0, RZ, R5, RZ, 0x33, !PT ;  /* 0x00000005ff00b212 */ /* 0x000fc800078e33ff */
[----:B------:R-:W-:-:S05]  /*1650*/  IADD3 R3, PT, PT, R0, R3, RZ ;  /* 0x0000000300037210 */ /* 0x000fca0007ffe0ff */
[----:B------:R-:W-:-:S05]  /*1660*/  IMAD R3, R3, R2, R2 ;  /* 0x0000000203037224 */ /* 0x000fca00078e0202 */
[----:B------:R-:W-:-:S05]  /*1670*/  IADD3 R3, PT, PT, R16, 0x1, R3 ;  /* 0x0000000110037810 */ /* 0x000fca0007ffe003 */
[----:B0-----:R-:W-:-:S05]  /*1680*/  IMAD.WIDE R16, R3, 0x8, R6 ;  /* 0x0000000803107825 */ /* 0x001fca00078e0206 */
[----:B------:R-:W2:Y:S01]  /*1690*/  LDG.E.64 R4, desc[UR14][R16.64+0x8] ;  /* 0x0000080e10047981 */ /* 0x000ea2000c1e1b00 */
[----:B------:R-:W-:-:S03]  /*16a0*/  IMAD.WIDE R12, R2, 0x8, R16 ;  /* 0x00000008020c7825 */ /* 0x000fc600078e0210 */
[----:B------:R-:W2:Y:S01]  /*16b0*/  LDG.E.64 R10, desc[UR14][R16.64+-0x8] ;  /* 0xfffff80e100a7981 */ /* 0x000ea2000c1e1b00 */
[----:B------:R-:W-:-:S03]  /*16c0*/  IMAD.IADD R15, R3, 0x1, -R2 ;  /* 0x00000001030f7824 */ /* 0x000fc600078e0a02 */
[----:B------:R-:W3:Y:S01]  /*16d0*/  LDG.E.64 R12, desc[UR14][R12.64] ;  /* 0x0000000e0c0c7981 */ /* 0x000ee2000c1e1b00 */
[----:B------:R-:W-:-:S04]  /*16e0*/  IMAD.WIDE R14, R15, 0x8, R6 ;  /* 0x000000080f0e7825 */ /* 0x000fc800078e0206 */
[C---:B------:R-:W-:Y:S02]  /*16f0*/  IMAD.WIDE R18, R9.reuse, 0x8, R16 ;  /* 0x0000000809127825 */ /* 0x040fe400078e0210 */
[----:B------:R-:W4:Y:S01]  /*1700*/  LDG.E.64 R14, desc[UR14][R14.64] ;  /* 0x0000000e0e0e7981 */ /* 0x000f22000c1e1b00 */
[----:B------:R-:W-:-:S03]  /*1710*/  IADD3 R9, PT, PT, -R9, R3, RZ ;  /* 0x0000000309097210 */ /* 0x000fc60007ffe1ff */
[----:B------:R-:W5:Y:S02]  /*1720*/  LDG.E.64 R18, desc[UR14][R18.64] ;  /* 0x0000000e12127981 */ /* 0x000f64000c1e1b00 */
[----:B------:R-:W-:Y:S02]  /*1730*/  IMAD.WIDE R6, R9, 0x8, R6 ;  /* 0x0000000809067825 */ /* 0x000fe400078e0206 */
[----:B------:R-:W0:Y:S04]  /*1740*/  LDC.64 R8, c[0x0][0x388] ;  /* 0x0000e200ff087b82 */ /* 0x000e280000000a00 */
[----:B------:R-:W5:Y:S01]  /*1750*/  LDG.E.64 R6, desc[UR14][R6.64] ;  /* 0x0000000e06067981 */ /* 0x000f62000c1e1b00 */
[----:B------:R-:W-:Y:S01]  /*1760*/  UMOV UR4, 0x55555555 ;  /* 0x5555555500047882 */ /* 0x000fe20000000000 */
[----:B------:R-:W-:Y:S01]  /*1770*/  UMOV UR5, 0x3fc55555 ;  /* 0x3fc5555500057882 */ /* 0x000fe20000000000 */
[----:B0-----:R-:W-:Y:S01]  /*1780*/  IMAD.WIDE R2, R3, 0x8, R8 ;  /* 0x0000000803027825 */ /* 0x001fe200078e0208 */
[----:B--2---:R-:W-:-:S08]  /*1790*/  DADD R4, R4, R10 ;  /* 0x0000000004047229 */ /* 0x004fd0000000000a */
[----:B---3--:R-:W-:-:S08]  /*17a0*/  DADD R4, R4, R12 ;  /* 0x0000000004047229 */ /* 0x008fd0000000000c */
[----:B----4-:R-:W-:-:S08]  /*17b0*/  DADD R4, R4, R14 ;  /* 0x0000000004047229 */ /* 0x010fd0000000000e */
[----:B-----5:R-:W-:-:S08]  /*17c0*/  DADD R4, R4, R18 ;  /* 0x0000000004047229 */ /* 0x020fd00000000012 */
[----:B------:R-:W-:-:S08]  /*17d0*/  DADD R4, R4, R6 ;  /* 0x0000000004047229 */ /* 0x000fd00000000006 */
[----:B------:R-:W-:-:S07]  /*17e0*/  DMUL R4, R4, UR4 ;  /* 0x0000000404047c28 */ /* 0x000fce0008000000 */
[----:B------:R-:W-:Y:S01]  /*17f0*/  STG.E.64 desc[UR14][R2.64], R4 ;  /* 0x0000000402007986 */ /* 0x000fe2000c101b0e */
[----:B------:R-:W-:Y:S05]  /*1800*/  EXIT ;  /* 0x000000000000794d */ /* 0x000fea0003800000 */
.L_x_4:
[----:B------:R-:W-:-:S00]  /*1810*/  BRA `(.L_x_4) ;  /* 0xfffffffc00fc7947 */ /* 0x000fc0000383ffff */
[----:B------:R-:W-:-:S00]  /*1820*/  NOP ;  /* 0x0000000000007918 */ /* 0x000fc00000000000 */
        /* <DEDUP_REMOVED lines=13> */
.L_x_5:


//--------------------- .nv.shared.reserved.0     --------------------------
	.section	.nv.shared.reserved.0,"aw",@nobits
	.weak		__nv_reservedSMEM_offset_0_alias
	.size		__nv_reservedSMEM_offset_0_alias, 0, 64
	.other		__nv_reservedSMEM_offset_0_alias,@"STO_CUDA_RESERVED_SHARED STV_DEFAULT"
__nv_reservedSMEM_offset_0_alias:
	.zero		0
	.zero		64


//--------------------- .nv.constant0._Z6jacobiPdS_iiii --------------------------
	.section	.nv.constant0._Z6jacobiPdS_iiii,"a",@progbits
	.sectionflags	@""
	.align	4
.nv.constant0._Z6jacobiPdS_iiii:
	.zero		928


//--------------------- SYMBOLS --------------------------

	.type		.nv.reservedSmem.offset0,@object
	.size		.nv.reservedSmem.offset0,0x4
